	.headerflags	@"EF_CUDA_TEXMODE_UNIFIED EF_CUDA_64BIT_ADDRESS EF_CUDA_SM86 EF_CUDA_VIRTUAL_SM(EF_CUDA_SM86)"
	.elftype	@"ET_EXEC"


//--------------------- .nv.info                  --------------------------
	.section	.nv.info,"",@"SHT_CUDA_INFO"
	.align	4


	//----- nvinfo : EIATTR_REGCOUNT
	.align		4
        /*0000*/ 	.byte	0x04, 0x2f
        /*0002*/ 	.short	(.L_2 - .L_1)
	.align		4
.L_1:
        /*0004*/ 	.word	index@(triton__0d1de)
        /*0008*/ 	.word	0x0000000c


	//----- nvinfo : EIATTR_MAX_STACK_SIZE
	.align		4
.L_2:
        /*000c*/ 	.byte	0x04, 0x23
        /*000e*/ 	.short	(.L_4 - .L_3)
	.align		4
.L_3:
        /*0010*/ 	.word	index@(triton__0d1de)
        /*0014*/ 	.word	0x00000000


	//----- nvinfo : EIATTR_MIN_STACK_SIZE
	.align		4
.L_4:
        /*0018*/ 	.byte	0x04, 0x12
        /*001a*/ 	.short	(.L_6 - .L_5)
	.align		4
.L_5:
        /*001c*/ 	.word	index@(triton__0d1de)
        /*0020*/ 	.word	0x00000000


	//----- nvinfo : EIATTR_FRAME_SIZE
	.align		4
.L_6:
        /*0024*/ 	.byte	0x04, 0x11
        /*0026*/ 	.short	(.L_8 - .L_7)
	.align		4
.L_7:
        /*0028*/ 	.word	index@(triton__0d1de)
        /*002c*/ 	.word	0x00000000
.L_8:


//--------------------- .nv.info.triton__0d1de    --------------------------
	.section	.nv.info.triton__0d1de,"",@"SHT_CUDA_INFO"
	.align	4


	//----- nvinfo : EIATTR_CUDA_API_VERSION
	.align		4
        /*0000*/ 	.byte	0x04, 0x37
        /*0002*/ 	.short	(.L_10 - .L_9)
.L_9:
        /*0004*/ 	.word	0x0000007b


	//----- nvinfo : EIATTR_SW2861232_WAR
	.align		4
.L_10:
        /*0008*/ 	.byte	0x01, 0x35
	.zero		2


	//----- nvinfo : EIATTR_PARAM_CBANK
	.align		4
        /*000c*/ 	.byte	0x04, 0x0a
        /*000e*/ 	.short	(.L_12 - .L_11)
	.align		4
.L_11:
        /*0010*/ 	.word	index@(.nv.constant0.triton__0d1de)
        /*0014*/ 	.short	0x0160
        /*0016*/ 	.short	0x000c


	//----- nvinfo : EIATTR_CBANK_PARAM_SIZE
	.align		4
.L_12:
        /*0018*/ 	.byte	0x03, 0x19
        /*001a*/ 	.short	0x000c


	//----- nvinfo : EIATTR_KPARAM_INFO
	.align		4
        /*001c*/ 	.byte	0x04, 0x17
        /*001e*/ 	.short	(.L_14 - .L_13)
.L_13:
        /*0020*/ 	.word	0x00000000
        /*0024*/ 	.short	0x0001
        /*0026*/ 	.short	0x0008
        /*0028*/ 	.byte	0x00, 0xf0, 0x11, 0x00


	//----- nvinfo : EIATTR_KPARAM_INFO
	.align		4
.L_14:
        /*002c*/ 	.byte	0x04, 0x17
        /*002e*/ 	.short	(.L_16 - .L_15)
.L_15:
        /*0030*/ 	.word	0x00000000
        /*0034*/ 	.short	0x0000
        /*0036*/ 	.short	0x0000
        /*0038*/ 	.byte	0x00, 0xf0, 0x21, 0x00


	//----- nvinfo : EIATTR_MAXREG_COUNT
	.align		4
.L_16:
        /*003c*/ 	.byte	0x03, 0x1b
        /*003e*/ 	.short	0x00ff


	//----- nvinfo : EIATTR_EXIT_INSTR_OFFSETS
	.align		4
        /*0040*/ 	.byte	0x04, 0x1c
        /*0042*/ 	.short	(.L_18 - .L_17)


	//   ....[0]....
.L_17:
        /*0044*/ 	.word	0x000003f0


	//----- nvinfo : EIATTR_MAX_THREADS
	.align		4
.L_18:
        /*0048*/ 	.byte	0x04, 0x05
        /*004a*/ 	.short	(.L_20 - .L_19)
.L_19:
        /*004c*/ 	.word	0x00000100
        /*0050*/ 	.word	0x00000001
        /*0054*/ 	.word	0x00000001


	//----- nvinfo : EIATTR_CRS_STACK_SIZE
	.align		4
.L_20:
        /*0058*/ 	.byte	0x04, 0x1e
        /*005a*/ 	.short	(.L_22 - .L_21)
.L_21:
        /*005c*/ 	.word	0x00000000
.L_22:


//--------------------- .nv.rel.action            --------------------------
	.section	.nv.rel.action,"",@"SHT_CUDA_RELOCINFO"
	.align	8
	.sectionentsize	8
        /*0000*/ 	.byte	0x73, 0x00, 0x00, 0x00, 0x00, 0x00, 0x00, 0x00, 0x00, 0x00, 0x00, 0x11, 0x25, 0x00, 0x05, 0x36


//--------------------- .nv.constant0.triton__0d1de --------------------------
	.section	.nv.constant0.triton__0d1de,"a",@progbits
	.align	4
.nv.constant0.triton__0d1de:
	.zero		364


//--------------------- .text.triton__0d1de       --------------------------
	.section	.text.triton__0d1de,"ax",@progbits
	.sectioninfo	@"SHI_REGISTERS=12"
	.align	128
        .global         triton__0d1de
        .type           triton__0d1de,@function
        .size           triton__0d1de,(.L_x_7 - triton__0d1de)
        .other          triton__0d1de,@"STO_CUDA_ENTRY STV_DEFAULT"
triton__0d1de:
.text.triton__0d1de:
[----:B------:R-:W-:-:S02]  /*0000*/  MOV R1, c[0x0][0x28] ;  /* 0x00000a0000017a02 */ /* 0x000fc40000000f00 */
[----:B------:R-:W0:Y:S01]  /*0010*/  S2R R0, SR_TID.X ;  /* 0x0000000000007919 */ /* 0x000e220000002100 */
[----:B------:R-:W-:Y:S01]  /*0020*/  MOV R5, 0x2 ;  /* 0x0000000200057802 */ /* 0x000fe20000000f00 */
[----:B------:R-:W-:Y:S02]  /*0030*/  ULDC.64 UR4, c[0x0][0x118] ;  /* 0x0000460000047ab9 */ /* 0x000fe40000000a00 */
[----:B------:R-:W1:Y:S01]  /*0040*/  S2R R3, SR_CTAID.X ;  /* 0x0000000000037919 */ /* 0x000e620000002500 */
[----:B0-----:R-:W-:-:S04]  /*0050*/  SHF.L.U32 R0, R0, 0x1, RZ ;  /* 0x0000000100007819 */ /* 0x001fc800000006ff */
[----:B------:R-:W-:-:S04]  /*0060*/  LOP3.LUT R0, R0, 0x1fe, RZ, 0xc0, !PT ;  /* 0x000001fe00007812 */ /* 0x000fc800078ec0ff */
[----:B-1----:R-:W-:-:S05]  /*0070*/  LEA R0, R3, R0, 0x9 ;  /* 0x0000000003007211 */ /* 0x002fca00078e48ff */
[----:B------:R-:W-:-:S05]  /*0080*/  IMAD.WIDE R2, R0, R5, c[0x0][0x160] ;  /* 0x0000580000027625 */ /* 0x000fca00078e0205 */
[----:B------:R-:W2:Y:S01]  /*0090*/  LDG.E R0, [R2.64] ;  /* 0x0000000402007981 */ /* 0x000ea2000c1e1900 */
[----:B------:R-:W-:Y:S01]  /*00a0*/  BSSY B0, `(.L_x_0) ;  /* 0x000001a000007945 */ /* 0x000fe20003800000 */
[C---:B--2---:R-:W-:Y:S02]  /*00b0*/  SHF.L.U32 R4, R0.reuse, 0x10, RZ ;  /* 0x0000001000047819 */ /* 0x044fe400000006ff */
[----:B------:R-:W-:-:S03]  /*00c0*/  PRMT R0, R0, 0x7632, R0 ;  /* 0x0000763200007816 */ /* 0x000fc60000000000 */
[----:B------:R-:W-:Y:S01]  /*00d0*/  FMUL R4, R4, 0.033333335071802139282 ;  /* 0x3d08888904047820 */ /* 0x000fe20000400000 */
[----:B------:R-:W-:-:S03]  /*00e0*/  SHF.L.U32 R0, R0, 0x10, RZ ;  /* 0x0000001000007819 */ /* 0x000fc600000006ff */
[----:B------:R-:W-:Y:S02]  /*00f0*/  FADD.FTZ R6, |R4|, -RZ ;  /* 0x800000ff04067221 */ /* 0x000fe40000010200 */
[----:B------:R-:W-:-:S03]  /*0100*/  FMUL R5, R0, 0.033333335071802139282 ;  /* 0x3d08888900057820 */ /* 0x000fc60000400000 */
[----:B------:R-:W-:-:S13]  /*0110*/  FSETP.GE.AND P0, PT, R6, 0.60000002384185791016, PT ;  /* 0x3f19999a0600780b */ /* 0x000fda0003f06000 */
[----:B------:R-:W-:Y:S05]  /*0120*/  @!P0 BRA `(.L_x_1) ;  /* 0x000000a000008947 */ /* 0x000fea0003800000 */
[C---:B------:R-:W-:Y:S01]  /*0130*/  FMUL R0, R6.reuse, 2.8853900432586669922 ;  /* 0x4038aa3b06007820 */ /* 0x040fe20000400000 */
[----:B------:R-:W-:Y:S02]  /*0140*/  MOV R8, 0x3f800000 ;  /* 0x3f80000000087802 */ /* 0x000fe40000000f00 */
[----:B------:R-:W-:-:S03]  /*0150*/  FSETP.GE.AND P0, PT, R6, 9.010913848876953125, PT ;  /* 0x41102cb40600780b */ /* 0x000fc60003f06000 */
[----:B------:R-:W0:Y:S02]  /*0160*/  MUFU.EX2 R0, R0 ;  /* 0x0000000000007308 */ /* 0x000e240000000800 */
[----:B0-----:R-:W-:-:S06]  /*0170*/  FADD R7, R0, 1 ;  /* 0x3f80000000077421 */ /* 0x001fcc0000000000 */
[----:B------:R-:W0:Y:S02]  /*0180*/  MUFU.RCP R7, R7 ;  /* 0x0000000700077308 */ /* 0x000e240000001000 */
[----:B0-----:R-:W-:-:S05]  /*0190*/  FFMA.FTZ R8, R7, -2, R8 ;  /* 0xc000000007087823 */ /* 0x001fca0000010008 */
[----:B------:R-:W-:-:S04]  /*01a0*/  FSEL R9, R8, 1, !P0 ;  /* 0x3f80000008097808 */ /* 0x000fc80004000000 */
[----:B------:R-:W-:Y:S01]  /*01b0*/  LOP3.LUT R4, R9, 0x80000000, R4, 0xf8, !PT ;  /* 0x8000000009047812 */ /* 0x000fe200078ef804 */
[----:B------:R-:W-:Y:S05]  /*01c0*/  BRA `(.L_x_2) ;  /* 0x0000007000007947 */ /* 0x000fea0003800000 */
.L_x_1:
[----:B------:R-:W-:Y:S01]  /*01d0*/  MOV R0, 0x3c80f082 ;  /* 0x3c80f08200007802 */ /* 0x000fe20000000f00 */
[----:B------:R-:W-:-:S04]  /*01e0*/  FMUL R7, R4, R4 ;  /* 0x0000000404077220 */ /* 0x000fc80000400000 */
[----:B------:R-:W-:-:S04]  /*01f0*/  FFMA.FTZ R0, R7, R0, -0.052303962409496307373 ;  /* 0xbd563cae07007423 */ /* 0x000fc80000010000 */
[----:B------:R-:W-:-:S04]  /*0200*/  FFMA.FTZ R0, R7, R0, 0.1331529766321182251 ;  /* 0x3e08594107007423 */ /* 0x000fc80000010000 */
[----:B------:R-:W-:-:S04]  /*0210*/  FFMA.FTZ R0, R7, R0, -0.33332768082618713379 ;  /* 0xbeaaa9ed07007423 */ /* 0x000fc80000010000 */
[----:B------:R-:W-:-:S04]  /*0220*/  FFMA.FTZ R7, R7, R0, RZ ;  /* 0x0000000007077223 */ /* 0x000fc800000100ff */
[----:B------:R-:W-:-:S02]  /*0230*/  FFMA.FTZ R4, R4, R7, R4 ;  /* 0x0000000704047223 */ /* 0x000fc40000010004 */
.L_x_2:
[----:B------:R-:W-:Y:S05]  /*0240*/  BSYNC B0 ;  /* 0x0000000000007941 */ /* 0x000fea0003800000 */
.L_x_0:
[----:B------:R-:W-:Y:S01]  /*0250*/  FADD.FTZ R8, |R5|, -RZ ;  /* 0x800000ff05087221 */ /* 0x000fe20000010200 */
[----:B------:R-:W-:Y:S04]  /*0260*/  BSSY B0, `(.L_x_3) ;  /* 0x0000014000007945 */ /* 0x000fe80003800000 */
        /* <DEDUP_REMOVED lines=12> */
.L_x_4:
[----:B------:R-:W-:Y:S01]  /*0330*/  MOV R0, 0x3c80f082 ;  /* 0x3c80f08200007802 */ /* 0x000fe20000000f00 */
[----:B------:R-:W-:-:S04]  /*0340*/  FMUL R7, R5, R5 ;  /* 0x0000000505077220 */ /* 0x000fc80000400000 */
[----:B------:R-:W-:-:S04]  /*0350*/  FFMA.FTZ R0, R7, R0, -0.052303962409496307373 ;  /* 0xbd563cae07007423 */ /* 0x000fc80000010000 */
[----:B------:R-:W-:-:S04]  /*0360*/  FFMA.FTZ R0, R7, R0, 0.1331529766321182251 ;  /* 0x3e08594107007423 */ /* 0x000fc80000010000 */
[----:B------:R-:W-:-:S04]  /*0370*/  FFMA.FTZ R0, R7, R0, -0.33332768082618713379 ;  /* 0xbeaaa9ed07007423 */ /* 0x000fc80000010000 */
[----:B------:R-:W-:-:S04]  /*0380*/  FFMA.FTZ R0, R7, R0, RZ ;  /* 0x0000000007007223 */ /* 0x000fc800000100ff */
[----:B------:R-:W-:-:S02]  /*0390*/  FFMA.FTZ R5, R5, R0, R5 ;  /* 0x0000000005057223 */ /* 0x000fc40000010005 */
.L_x_5:
[----:B------:R-:W-:Y:S05]  /*03a0*/  BSYNC B0 ;  /* 0x0000000000007941 */ /* 0x000fea0003800000 */
.L_x_3:
[----:B------:R-:W-:Y:S01]  /*03b0*/  FMUL R4, R4, 30 ;  /* 0x41f0000004047820 */ /* 0x000fe20000400000 */
[----:B------:R-:W-:-:S05]  /*03c0*/  FMUL R5, R5, 30 ;  /* 0x41f0000005057820 */ /* 0x000fca0000400000 */
[----:B------:R-:W-:-:S05]  /*03d0*/  F2FP.BF16.PACK_AB R5, R5, R4 ;  /* 0x000000040505723e */ /* 0x000fca00000010ff */
[----:B------:R-:W-:Y:S01]  /*03e0*/  STG.E [R2.64], R5 ;  /* 0x0000000502007986 */ /* 0x000fe2000c101904 */
[----:B------:R-:W-:Y:S05]  /*03f0*/  EXIT ;  /* 0x000000000000794d */ /* 0x000fea0003800000 */
.L_x_6:
[----:B------:R-:W-:-:S00]  /*0400*/  BRA `(.L_x_6) ;  /* 0xfffffff000007947 */ /* 0x000fc0000383ffff */
[----:B------:R-:W-:-:S00]  /*0410*/  NOP ;  /* 0x0000000000007918 */ /* 0x000fc00000000000 */
        /* <DEDUP_REMOVED lines=14> */
.L_x_7:


//--------------------- .nv.global.init           --------------------------
	.section	.nv.global.init,"aw",@progbits
.nv.global.init:
	.type		_$_str,@object
	.size		_$_str,(.L_0 - _$_str)
_$_str:
        /*0000*/ 	.byte	0x5f, 0x5f, 0x43, 0x55, 0x44, 0x41, 0x5f, 0x46, 0x54, 0x5a, 0x00
.L_0:
